	.headerflags	@"EF_CUDA_TEXMODE_UNIFIED EF_CUDA_64BIT_ADDRESS EF_CUDA_ACCELERATORS EF_CUDA_SM90 EF_CUDA_VIRTUAL_SM(EF_CUDA_SM90)"
	.elftype	@"ET_EXEC"


//--------------------- .nv.info                  --------------------------
	.section	.nv.info,"",@"SHT_CUDA_INFO"
	.align	4


	//----- nvinfo : EIATTR_REGCOUNT
	.align		4
        /*0000*/ 	.byte	0x04, 0x2f
        /*0002*/ 	.short	(.L_3 - .L_2)
	.align		4
.L_2:
        /*0004*/ 	.word	index@(triton_per_fused_add_div_mean_pow_sqrt_sub_0)
        /*0008*/ 	.word	0x0000000d


	//----- nvinfo : EIATTR_MIN_STACK_SIZE
	.align		4
.L_3:
        /*000c*/ 	.byte	0x04, 0x12
        /*000e*/ 	.short	(.L_5 - .L_4)
	.align		4
.L_4:
        /*0010*/ 	.word	index@(triton_per_fused_add_div_mean_pow_sqrt_sub_0)
        /*0014*/ 	.word	0x00000000


	//----- nvinfo : EIATTR_FRAME_SIZE
	.align		4
.L_5:
        /*0018*/ 	.byte	0x04, 0x11
        /*001a*/ 	.short	(.L_7 - .L_6)
	.align		4
.L_6:
        /*001c*/ 	.word	index@(triton_per_fused_add_div_mean_pow_sqrt_sub_0)
        /*0020*/ 	.word	0x00000000


	//----- nvinfo : EIATTR_MIN_STACK_SIZE
	.align		4
.L_7:
        /*0024*/ 	.byte	0x04, 0x12
        /*0026*/ 	.short	(.L_9 - .L_8)
	.align		4
.L_8:
        /*0028*/ 	.word	index@(triton_per_fused_add_div_mean_pow_sqrt_sub_0)
        /*002c*/ 	.word	0x00000000
.L_9:


//--------------------- .nv.info.triton_per_fused_add_div_mean_pow_sqrt_sub_0 --------------------------
	.section	.nv.info.triton_per_fused_add_div_mean_pow_sqrt_sub_0,"",@"SHT_CUDA_INFO"
	.sectionflags	@""
	.align	4


	//----- nvinfo : EIATTR_CUDA_API_VERSION
	.align		4
        /*0000*/ 	.byte	0x04, 0x37
        /*0002*/ 	.short	(.L_11 - .L_10)
.L_10:
        /*0004*/ 	.word	0x0000007c


	//----- nvinfo : EIATTR_KPARAM_INFO
	.align		4
.L_11:
        /*0008*/ 	.byte	0x04, 0x17
        /*000a*/ 	.short	(.L_13 - .L_12)
.L_12:
        /*000c*/ 	.word	0x00000000
        /*0010*/ 	.short	0x0003
        /*0012*/ 	.short	0x0014
        /*0014*/ 	.byte	0x00, 0xf0, 0x11, 0x00


	//----- nvinfo : EIATTR_KPARAM_INFO
	.align		4
.L_13:
        /*0018*/ 	.byte	0x04, 0x17
        /*001a*/ 	.short	(.L_15 - .L_14)
.L_14:
        /*001c*/ 	.word	0x00000000
        /*0020*/ 	.short	0x0002
        /*0022*/ 	.short	0x0010
        /*0024*/ 	.byte	0x00, 0xf0, 0x11, 0x00


	//----- nvinfo : EIATTR_KPARAM_INFO
	.align		4
.L_15:
        /*0028*/ 	.byte	0x04, 0x17
        /*002a*/ 	.short	(.L_17 - .L_16)
.L_16:
        /*002c*/ 	.word	0x00000000
        /*0030*/ 	.short	0x0001
        /*0032*/ 	.short	0x0008
        /*0034*/ 	.byte	0x00, 0xf4, 0x21, 0x00


	//----- nvinfo : EIATTR_KPARAM_INFO
	.align		4
.L_17:
        /*0038*/ 	.byte	0x04, 0x17
        /*003a*/ 	.short	(.L_19 - .L_18)
.L_18:
        /*003c*/ 	.word	0x00000000
        /*0040*/ 	.short	0x0000
        /*0042*/ 	.short	0x0000
        /*0044*/ 	.byte	0x00, 0xf4, 0x21, 0x00


	//----- nvinfo : EIATTR_SPARSE_MMA_MASK
	.align		4
.L_19:
        /*0048*/ 	.byte	0x03, 0x50
        /*004a*/ 	.short	0x0000


	//----- nvinfo : EIATTR_MAXREG_COUNT
	.align		4
        /*004c*/ 	.byte	0x03, 0x1b
        /*004e*/ 	.short	0x00ff


	//----- nvinfo : EIATTR_COOP_GROUP_MASK_REGIDS
	.align		4
        /*0050*/ 	.byte	0x04, 0x29
        /*0052*/ 	.short	(.L_21 - .L_20)


	//   ....[0]....
.L_20:
        /*0054*/ 	.word	0xffffffff


	//   ....[1]....
        /*0058*/ 	.word	0xffffffff


	//   ....[2]....
        /*005c*/ 	.word	0xffffffff


	//   ....[3]....
        /*0060*/ 	.word	0xffffffff


	//   ....[4]....
        /*0064*/ 	.word	0xffffffff


	//   ....[5]....
        /*0068*/ 	.word	0xffffffff


	//----- nvinfo : EIATTR_COOP_GROUP_INSTR_OFFSETS
	.align		4
.L_21:
        /*006c*/ 	.byte	0x04, 0x28
        /*006e*/ 	.short	(.L_23 - .L_22)


	//   ....[0]....
.L_22:
        /*0070*/ 	.word	0x00000140


	//   ....[1]....
        /*0074*/ 	.word	0x00000160


	//   ....[2]....
        /*0078*/ 	.word	0x00000180


	//   ....[3]....
        /*007c*/ 	.word	0x00000200


	//   ....[4]....
        /*0080*/ 	.word	0x00000220


	//   ....[5]....
        /*0084*/ 	.word	0x00000240


	//----- nvinfo : EIATTR_EXIT_INSTR_OFFSETS
	.align		4
.L_23:
        /*0088*/ 	.byte	0x04, 0x1c
        /*008a*/ 	.short	(.L_25 - .L_24)


	//   ....[0]....
.L_24:
        /*008c*/ 	.word	0x00000350


	//   ....[1]....
        /*0090*/ 	.word	0x00000370


	//----- nvinfo : EIATTR_REQNTID
	.align		4
.L_25:
        /*0094*/ 	.byte	0x04, 0x10
        /*0096*/ 	.short	(.L_27 - .L_26)
.L_26:
        /*0098*/ 	.word	0x00000040
        /*009c*/ 	.word	0x00000001
        /*00a0*/ 	.word	0x00000001


	//----- nvinfo : EIATTR_CBANK_PARAM_SIZE
	.align		4
.L_27:
        /*00a4*/ 	.byte	0x03, 0x19
        /*00a6*/ 	.short	0x0018


	//----- nvinfo : EIATTR_PARAM_CBANK
	.align		4
        /*00a8*/ 	.byte	0x04, 0x0a
        /*00aa*/ 	.short	(.L_29 - .L_28)
	.align		4
.L_28:
        /*00ac*/ 	.word	index@(.nv.constant0.triton_per_fused_add_div_mean_pow_sqrt_sub_0)
        /*00b0*/ 	.short	0x0210
        /*00b2*/ 	.short	0x0018


	//----- nvinfo : EIATTR_SW_WAR
	.align		4
.L_29:
        /*00b4*/ 	.byte	0x04, 0x36
        /*00b6*/ 	.short	(.L_31 - .L_30)
.L_30:
        /*00b8*/ 	.word	0x00000008
.L_31:


//--------------------- .nv.callgraph             --------------------------
	.section	.nv.callgraph,"",@"SHT_CUDA_CALLGRAPH"
	.align	4
	.sectionentsize	8
	.align		4
        /*0000*/ 	.word	0x00000000
	.align		4
        /*0004*/ 	.word	0xffffffff
	.align		4
        /*0008*/ 	.word	0x00000000
	.align		4
        /*000c*/ 	.word	0xfffffffe
	.align		4
        /*0010*/ 	.word	0x00000000
	.align		4
        /*0014*/ 	.word	0xfffffffd
	.align		4
        /*0018*/ 	.word	0x00000000
	.align		4
        /*001c*/ 	.word	0xfffffffc


//--------------------- .nv.constant4             --------------------------
	.section	.nv.constant4,"a",@progbits
	.align	8
	.align		8
.nv.constant4:
        /*0000*/ 	.dword	_$_str
	.align		8
        /*0008*/ 	.dword	_$_str_$_2


//--------------------- .text.triton_per_fused_add_div_mean_pow_sqrt_sub_0 --------------------------
	.section	.text.triton_per_fused_add_div_mean_pow_sqrt_sub_0,"ax",@progbits
	.align	128
        .global         triton_per_fused_add_div_mean_pow_sqrt_sub_0
        .type           triton_per_fused_add_div_mean_pow_sqrt_sub_0,@function
        .size           triton_per_fused_add_div_mean_pow_sqrt_sub_0,(.L_x_1 - triton_per_fused_add_div_mean_pow_sqrt_sub_0)
        .other          triton_per_fused_add_div_mean_pow_sqrt_sub_0,@"STO_CUDA_ENTRY STV_DEFAULT"
triton_per_fused_add_div_mean_pow_sqrt_sub_0:
.text.triton_per_fused_add_div_mean_pow_sqrt_sub_0:
[----:B------:R-:W0:Y:S02]  /*0000*/  LDC R1, c[0x0][0x28] ;  /* 0x00000a00ff017b82 */ /* 0x000e240000000800 */
[----:B------:R-:W1:Y:S01]  /*0010*/  S2R R4, SR_TID.X ;  /* 0x0000000000047919 */ /* 0x000e620000002100 */
[----:B------:R-:W2:Y:S08]  /*0020*/  S2UR UR4, SR_CTAID.X ;  /* 0x00000000000479c3 */ /* 0x000eb00000002500 */
[----:B------:R-:W3:Y:S01]  /*0030*/  LDC.64 R2, c[0x0][0x210] ;  /* 0x00008400ff027b82 */ /* 0x000ee20000000a00 */
[----:B--2---:R-:W-:Y:S01]  /*0040*/  USHF.L.U32 UR4, UR4, 0x3, URZ ;  /* 0x0000000304047899 */ /* 0x004fe2000800063f */
[----:B-1----:R-:W-:-:S02]  /*0050*/  SHF.R.U32.HI R0, RZ, 0x3, R4 ;  /* 0x00000003ff007819 */ /* 0x002fc40000011604 */
[----:B------:R-:W-:Y:S02]  /*0060*/  SHF.L.U32 R4, R4, 0x1, RZ ;  /* 0x0000000104047819 */ /* 0x000fe400000006ff */
[----:B------:R-:W-:Y:S02]  /*0070*/  SGXT.U32 R0, R0, 0x3 ;  /* 0x000000030000781a */ /* 0x000fe40000000000 */
[----:B------:R-:W-:Y:S02]  /*0080*/  LOP3.LUT R5, R4, 0xe, RZ, 0xc0, !PT ;  /* 0x0000000e04057812 */ /* 0x000fe400078ec0ff */
[----:B------:R-:W-:Y:S01]  /*0090*/  LOP3.LUT R0, R0, UR4, RZ, 0xfc, !PT ;  /* 0x0000000400007c12 */ /* 0x000fe2000f8efcff */
[----:B------:R-:W-:-:S03]  /*00a0*/  ULDC.64 UR4, c[0x0][0x208] ;  /* 0x0000820000047ab9 */ /* 0x000fc60000000a00 */
[C---:B------:R-:W-:Y:S02]  /*00b0*/  ISETP.GE.AND P1, PT, R0.reuse, 0x10, PT ;  /* 0x000000100000780c */ /* 0x040fe40003f26270 */
[----:B------:R-:W-:Y:S02]  /*00c0*/  LEA R0, R0, R5, 0x4 ;  /* 0x0000000500007211 */ /* 0x000fe400078e20ff */
[----:B------:R-:W-:-:S03]  /*00d0*/  CS2R R4, SRZ ;  /* 0x0000000000047805 */ /* 0x000fc6000001ff00 */
[----:B---3--:R-:W-:-:S06]  /*00e0*/  IMAD.WIDE R2, R0, 0x4, R2 ;  /* 0x0000000400027825 */ /* 0x008fcc00078e0202 */
[----:B------:R-:W2:Y:S02]  /*00f0*/  @!P1 LDG.E.64 R4, desc[UR4][R2.64] ;  /* 0x0000000402049981 */ /* 0x000ea4000c1e1b00 */
[----:B--2---:R-:W-:Y:S02]  /*0100*/  SEL R4, R4, RZ, !P1 ;  /* 0x000000ff04047207 */ /* 0x004fe40004800000 */
[----:B------:R-:W-:-:S05]  /*0110*/  SEL R5, R5, RZ, !P1 ;  /* 0x000000ff05057207 */ /* 0x000fca0004800000 */
[----:B------:R-:W-:-:S05]  /*0120*/  FADD R6, R4, R5 ;  /* 0x0000000504067221 */ /* 0x000fca0000000000 */
[----:B------:R-:W-:-:S05]  /*0130*/  FSEL R6, R6, RZ, !P1 ;  /* 0x000000ff06067208 */ /* 0x000fca0004800000 */
[----:B------:R-:W1:Y:S02]  /*0140*/  SHFL.BFLY PT, R7, R6, 0x4, 0x1f ;  /* 0x0c801f0006077f89 */ /* 0x000e6400000e0000 */
[----:B-1----:R-:W-:-:S05]  /*0150*/  FADD R7, R6, R7 ;  /* 0x0000000706077221 */ /* 0x002fca0000000000 */
[----:B------:R-:W1:Y:S02]  /*0160*/  SHFL.BFLY PT, R8, R7, 0x2, 0x1f ;  /* 0x0c401f0007087f89 */ /* 0x000e6400000e0000 */
[----:B-1----:R-:W-:-:S05]  /*0170*/  FADD R8, R7, R8 ;  /* 0x0000000807087221 */ /* 0x002fca0000000000 */
[----:B------:R-:W1:Y:S02]  /*0180*/  SHFL.BFLY PT, R9, R8, 0x1, 0x1f ;  /* 0x0c201f0008097f89 */ /* 0x000e6400000e0000 */
[----:B-1----:R-:W-:Y:S01]  /*0190*/  FADD R10, R8, R9 ;  /* 0x00000009080a7221 */ /* 0x002fe20000000000 */
[----:B------:R-:W-:-:S03]  /*01a0*/  HFMA2.MMA R9, -RZ, RZ, 1.375, 0 ;  /* 0x3d800000ff097435 */ /* 0x000fc600000001ff */
[C---:B------:R-:W-:Y:S01]  /*01b0*/  FFMA R5, R10.reuse, -0.0625, R5 ;  /* 0xbd8000000a057823 */ /* 0x040fe20000000005 */
[----:B------:R-:W-:-:S03]  /*01c0*/  FFMA R4, R10, -0.0625, R4 ;  /* 0xbd8000000a047823 */ /* 0x000fc60000000004 */
[----:B------:R-:W-:-:S04]  /*01d0*/  FMUL R3, R5, R5 ;  /* 0x0000000505037220 */ /* 0x000fc80000400000 */
[----:B------:R-:W-:-:S05]  /*01e0*/  FFMA R3, R4, R4, R3 ;  /* 0x0000000404037223 */ /* 0x000fca0000000003 */
[----:B------:R-:W-:-:S05]  /*01f0*/  FSEL R3, R3, RZ, !P1 ;  /* 0x000000ff03037208 */ /* 0x000fca0004800000 */
[----:B------:R-:W1:Y:S02]  /*0200*/  SHFL.BFLY PT, R2, R3, 0x4, 0x1f ;  /* 0x0c801f0003027f89 */ /* 0x000e6400000e0000 */
[----:B-1----:R-:W-:-:S05]  /*0210*/  FADD R6, R3, R2 ;  /* 0x0000000203067221 */ /* 0x002fca0000000000 */
[----:B------:R-:W1:Y:S02]  /*0220*/  SHFL.BFLY PT, R7, R6, 0x2, 0x1f ;  /* 0x0c401f0006077f89 */ /* 0x000e6400000e0000 */
[----:B-1----:R-:W-:-:S05]  /*0230*/  FADD R7, R6, R7 ;  /* 0x0000000706077221 */ /* 0x002fca0000000000 */
[----:B------:R-:W1:Y:S02]  /*0240*/  SHFL.BFLY PT, R2, R7, 0x1, 0x1f ;  /* 0x0c201f0007027f89 */ /* 0x000e6400000e0000 */
[----:B-1----:R-:W-:-:S04]  /*0250*/  FADD R2, R7, R2 ;  /* 0x0000000207027221 */ /* 0x002fc80000000000 */
[----:B------:R-:W-:Y:S02]  /*0260*/  FFMA R8, R2, R9, 9.9999999392252902908e-09 ;  /* 0x322bcc7702087423 */ /* 0x000fe40000000009 */
[----:B------:R-:W1:Y:S02]  /*0270*/  LDC.64 R2, c[0x0][0x218] ;  /* 0x00008600ff027b82 */ /* 0x000e640000000a00 */
[----:B------:R-:W2:Y:S02]  /*0280*/  MUFU.SQRT R9, R8 ;  /* 0x0000000800097308 */ /* 0x000ea40000002000 */
[C---:B--2---:R-:W-:Y:S02]  /*0290*/  FSETP.GT.AND P0, PT, R9.reuse, 8.50705917302346158658e+37, PT ;  /* 0x7e8000000900780b */ /* 0x044fe40003f04000 */
[----:B------:R-:W-:Y:S01]  /*02a0*/  FSETP.GEU.AND P2, PT, R9, 1.175494350822287508e-38, PT ;  /* 0x008000000900780b */ /* 0x000fe20003f4e000 */
[----:B-1----:R-:W-:-:S10]  /*02b0*/  IMAD.WIDE R2, R0, 0x4, R2 ;  /* 0x0000000400027825 */ /* 0x002fd400078e0202 */
[----:B------:R-:W-:Y:S01]  /*02c0*/  @P0 FMUL R9, R9, 0.25 ;  /* 0x3e80000009090820 */ /* 0x000fe20000400000 */
[----:B------:R-:W-:Y:S01]  /*02d0*/  @P0 FMUL R4, R4, 0.25 ;  /* 0x3e80000004040820 */ /* 0x000fe20000400000 */
[----:B------:R-:W-:Y:S02]  /*02e0*/  @P0 FMUL R5, R5, 0.25 ;  /* 0x3e80000005050820 */ /* 0x000fe40000400000 */
[----:B------:R-:W-:Y:S01]  /*02f0*/  @!P2 FMUL R9, R9, 16777216 ;  /* 0x4b8000000909a820 */ /* 0x000fe20000400000 */
[----:B------:R-:W-:Y:S01]  /*0300*/  @!P2 FMUL R4, R4, 16777216 ;  /* 0x4b8000000404a820 */ /* 0x000fe20000400000 */
[----:B------:R-:W-:-:S04]  /*0310*/  @!P2 FMUL R5, R5, 16777216 ;  /* 0x4b8000000505a820 */ /* 0x000fc80000400000 */
[----:B------:R-:W1:Y:S02]  /*0320*/  MUFU.RCP R9, R9 ;  /* 0x0000000900097308 */ /* 0x000e640000001000 */
[C---:B-1----:R-:W-:Y:S01]  /*0330*/  FMUL R4, R9.reuse, R4 ;  /* 0x0000000409047220 */ /* 0x042fe20000400000 */
[----:B------:R-:W-:Y:S01]  /*0340*/  FMUL R5, R9, R5 ;  /* 0x0000000509057220 */ /* 0x000fe20000400000 */
[----:B------:R-:W-:Y:S06]  /*0350*/  @P1 EXIT ;  /* 0x000000000000194d */ /* 0x000fec0003800000 */
[----:B------:R-:W-:Y:S01]  /*0360*/  STG.E.64 desc[UR4][R2.64], R4 ;  /* 0x0000000402007986 */ /* 0x000fe2000c101b04 */
[----:B------:R-:W-:Y:S05]  /*0370*/  EXIT ;  /* 0x000000000000794d */ /* 0x000fea0003800000 */
.L_x_0:
[----:B------:R-:W-:-:S00]  /*0380*/  BRA `(.L_x_0) ;  /* 0xfffffffc00fc7947 */ /* 0x000fc0000383ffff */
[----:B------:R-:W-:-:S00]  /*0390*/  NOP ;  /* 0x0000000000007918 */ /* 0x000fc00000000000 */
        /* <DEDUP_REMOVED lines=14> */
.L_x_1:


//--------------------- .nv.global.init           --------------------------
	.section	.nv.global.init,"aw",@progbits
.nv.global.init:
	.type		_$_str,@object
	.size		_$_str,(_$_str_$_2 - _$_str)
_$_str:
        /*0000*/ 	.byte	0x5f, 0x5f, 0x43, 0x55, 0x44, 0x41, 0x5f, 0x46, 0x54, 0x5a, 0x00
	.type		_$_str_$_2,@object
	.size		_$_str_$_2,(.L_1 - _$_str_$_2)
_$_str_$_2:
        /*000b*/ 	.byte	0x5f, 0x5f, 0x43, 0x55, 0x44, 0x41, 0x5f, 0x50, 0x52, 0x45, 0x43, 0x5f, 0x53, 0x51, 0x52, 0x54
        /*001b*/ 	.byte	0x00
.L_1:


//--------------------- .nv.constant0.triton_per_fused_add_div_mean_pow_sqrt_sub_0 --------------------------
	.section	.nv.constant0.triton_per_fused_add_div_mean_pow_sqrt_sub_0,"a",@progbits
	.sectionflags	@""
	.align	4
.nv.constant0.triton_per_fused_add_div_mean_pow_sqrt_sub_0:
	.zero		552
